	.headerflags	@"EF_CUDA_TEXMODE_UNIFIED EF_CUDA_64BIT_ADDRESS EF_CUDA_ACCELERATORS EF_CUDA_SM90 EF_CUDA_VIRTUAL_SM(EF_CUDA_SM90)"
	.elftype	@"ET_EXEC"


//--------------------- .nv.info                  --------------------------
	.section	.nv.info,"",@"SHT_CUDA_INFO"
	.align	4


	//----- nvinfo : EIATTR_REGCOUNT
	.align		4
        /*0000*/ 	.byte	0x04, 0x2f
        /*0002*/ 	.short	(.L_3 - .L_2)
	.align		4
.L_2:
        /*0004*/ 	.word	index@(triton_poi_fused__native_batch_norm_legit_no_training_relu_14)
        /*0008*/ 	.word	0x00000026


	//----- nvinfo : EIATTR_MIN_STACK_SIZE
	.align		4
.L_3:
        /*000c*/ 	.byte	0x04, 0x12
        /*000e*/ 	.short	(.L_5 - .L_4)
	.align		4
.L_4:
        /*0010*/ 	.word	index@(triton_poi_fused__native_batch_norm_legit_no_training_relu_14)
        /*0014*/ 	.word	0x00000000


	//----- nvinfo : EIATTR_FRAME_SIZE
	.align		4
.L_5:
        /*0018*/ 	.byte	0x04, 0x11
        /*001a*/ 	.short	(.L_7 - .L_6)
	.align		4
.L_6:
        /*001c*/ 	.word	index@(triton_poi_fused__native_batch_norm_legit_no_training_relu_14)
        /*0020*/ 	.word	0x00000000


	//----- nvinfo : EIATTR_MIN_STACK_SIZE
	.align		4
.L_7:
        /*0024*/ 	.byte	0x04, 0x12
        /*0026*/ 	.short	(.L_9 - .L_8)
	.align		4
.L_8:
        /*0028*/ 	.word	index@(triton_poi_fused__native_batch_norm_legit_no_training_relu_14)
        /*002c*/ 	.word	0x00000000
.L_9:


//--------------------- .nv.info.triton_poi_fused__native_batch_norm_legit_no_training_relu_14 --------------------------
	.section	.nv.info.triton_poi_fused__native_batch_norm_legit_no_training_relu_14,"",@"SHT_CUDA_INFO"
	.sectionflags	@""
	.align	4


	//----- nvinfo : EIATTR_CUDA_API_VERSION
	.align		4
        /*0000*/ 	.byte	0x04, 0x37
        /*0002*/ 	.short	(.L_11 - .L_10)
.L_10:
        /*0004*/ 	.word	0x0000007c


	//----- nvinfo : EIATTR_KPARAM_INFO
	.align		4
.L_11:
        /*0008*/ 	.byte	0x04, 0x17
        /*000a*/ 	.short	(.L_13 - .L_12)
.L_12:
        /*000c*/ 	.word	0x00000000
        /*0010*/ 	.short	0x0006
        /*0012*/ 	.short	0x0030
        /*0014*/ 	.byte	0x00, 0xf0, 0x11, 0x00


	//----- nvinfo : EIATTR_KPARAM_INFO
	.align		4
.L_13:
        /*0018*/ 	.byte	0x04, 0x17
        /*001a*/ 	.short	(.L_15 - .L_14)
.L_14:
        /*001c*/ 	.word	0x00000000
        /*0020*/ 	.short	0x0005
        /*0022*/ 	.short	0x0028
        /*0024*/ 	.byte	0x00, 0xf4, 0x21, 0x00


	//----- nvinfo : EIATTR_KPARAM_INFO
	.align		4
.L_15:
        /*0028*/ 	.byte	0x04, 0x17
        /*002a*/ 	.short	(.L_17 - .L_16)
.L_16:
        /*002c*/ 	.word	0x00000000
        /*0030*/ 	.short	0x0004
        /*0032*/ 	.short	0x0020
        /*0034*/ 	.byte	0x00, 0xf4, 0x21, 0x00


	//----- nvinfo : EIATTR_KPARAM_INFO
	.align		4
.L_17:
        /*0038*/ 	.byte	0x04, 0x17
        /*003a*/ 	.short	(.L_19 - .L_18)
.L_18:
        /*003c*/ 	.word	0x00000000
        /*0040*/ 	.short	0x0003
        /*0042*/ 	.short	0x0018
        /*0044*/ 	.byte	0x00, 0xf4, 0x21, 0x00


	//----- nvinfo : EIATTR_KPARAM_INFO
	.align		4
.L_19:
        /*0048*/ 	.byte	0x04, 0x17
        /*004a*/ 	.short	(.L_21 - .L_20)
.L_20:
        /*004c*/ 	.word	0x00000000
        /*0050*/ 	.short	0x0002
        /*0052*/ 	.short	0x0010
        /*0054*/ 	.byte	0x00, 0xf4, 0x21, 0x00


	//----- nvinfo : EIATTR_KPARAM_INFO
	.align		4
.L_21:
        /*0058*/ 	.byte	0x04, 0x17
        /*005a*/ 	.short	(.L_23 - .L_22)
.L_22:
        /*005c*/ 	.word	0x00000000
        /*0060*/ 	.short	0x0001
        /*0062*/ 	.short	0x0008
        /*0064*/ 	.byte	0x00, 0xf4, 0x21, 0x00


	//----- nvinfo : EIATTR_KPARAM_INFO
	.align		4
.L_23:
        /*0068*/ 	.byte	0x04, 0x17
        /*006a*/ 	.short	(.L_25 - .L_24)
.L_24:
        /*006c*/ 	.word	0x00000000
        /*0070*/ 	.short	0x0000
        /*0072*/ 	.short	0x0000
        /*0074*/ 	.byte	0x00, 0xf4, 0x21, 0x00


	//----- nvinfo : EIATTR_SPARSE_MMA_MASK
	.align		4
.L_25:
        /*0078*/ 	.byte	0x03, 0x50
        /*007a*/ 	.short	0x0000


	//----- nvinfo : EIATTR_MAXREG_COUNT
	.align		4
        /*007c*/ 	.byte	0x03, 0x1b
        /*007e*/ 	.short	0x00ff


	//----- nvinfo : EIATTR_EXIT_INSTR_OFFSETS
	.align		4
        /*0080*/ 	.byte	0x04, 0x1c
        /*0082*/ 	.short	(.L_27 - .L_26)


	//   ....[0]....
.L_26:
        /*0084*/ 	.word	0x00000a50


	//----- nvinfo : EIATTR_REQNTID
	.align		4
.L_27:
        /*0088*/ 	.byte	0x04, 0x10
        /*008a*/ 	.short	(.L_29 - .L_28)
.L_28:
        /*008c*/ 	.word	0x00000080
        /*0090*/ 	.word	0x00000001
        /*0094*/ 	.word	0x00000001


	//----- nvinfo : EIATTR_CBANK_PARAM_SIZE
	.align		4
.L_29:
        /*0098*/ 	.byte	0x03, 0x19
        /*009a*/ 	.short	0x0034


	//----- nvinfo : EIATTR_PARAM_CBANK
	.align		4
        /*009c*/ 	.byte	0x04, 0x0a
        /*009e*/ 	.short	(.L_31 - .L_30)
	.align		4
.L_30:
        /*00a0*/ 	.word	index@(.nv.constant0.triton_poi_fused__native_batch_norm_legit_no_training_relu_14)
        /*00a4*/ 	.short	0x0210
        /*00a6*/ 	.short	0x0034


	//----- nvinfo : EIATTR_SW_WAR
	.align		4
.L_31:
        /*00a8*/ 	.byte	0x04, 0x36
        /*00aa*/ 	.short	(.L_33 - .L_32)
.L_32:
        /*00ac*/ 	.word	0x00000008
.L_33:


//--------------------- .nv.callgraph             --------------------------
	.section	.nv.callgraph,"",@"SHT_CUDA_CALLGRAPH"
	.align	4
	.sectionentsize	8
	.align		4
        /*0000*/ 	.word	0x00000000
	.align		4
        /*0004*/ 	.word	0xffffffff
	.align		4
        /*0008*/ 	.word	0x00000000
	.align		4
        /*000c*/ 	.word	0xfffffffe
	.align		4
        /*0010*/ 	.word	0x00000000
	.align		4
        /*0014*/ 	.word	0xfffffffd
	.align		4
        /*0018*/ 	.word	0x00000000
	.align		4
        /*001c*/ 	.word	0xfffffffc


//--------------------- .nv.constant4             --------------------------
	.section	.nv.constant4,"a",@progbits
	.align	8
	.align		8
.nv.constant4:
        /*0000*/ 	.dword	_$_str
	.align		8
        /*0008*/ 	.dword	_$_str_$_2


//--------------------- .text.triton_poi_fused__native_batch_norm_legit_no_training_relu_14 --------------------------
	.section	.text.triton_poi_fused__native_batch_norm_legit_no_training_relu_14,"ax",@progbits
	.align	128
        .global         triton_poi_fused__native_batch_norm_legit_no_training_relu_14
        .type           triton_poi_fused__native_batch_norm_legit_no_training_relu_14,@function
        .size           triton_poi_fused__native_batch_norm_legit_no_training_relu_14,(.L_x_1 - triton_poi_fused__native_batch_norm_legit_no_training_relu_14)
        .other          triton_poi_fused__native_batch_norm_legit_no_training_relu_14,@"STO_CUDA_ENTRY STV_DEFAULT"
triton_poi_fused__native_batch_norm_legit_no_training_relu_14:
.text.triton_poi_fused__native_batch_norm_legit_no_training_relu_14:
[----:B------:R-:W-:Y:S01]  /*0000*/  LDC R1, c[0x0][0x28] ;  /* 0x00000a00ff017b82 */ /* 0x000fe20000000800 */
[----:B------:R-:W1:Y:S07]  /*0010*/  S2R R0, SR_TID.X ;  /* 0x0000000000007919 */ /* 0x000e6e0000002100 */
[----:B------:R-:W2:Y:S01]  /*0020*/  LDC.64 R16, c[0x0][0x220] ;  /* 0x00008800ff107b82 */ /* 0x000ea20000000a00 */
[----:B------:R-:W-:Y:S01]  /*0030*/  ULDC.64 UR4, c[0x0][0x208] ;  /* 0x0000820000047ab9 */ /* 0x000fe20000000a00 */
[----:B------:R-:W3:Y:S06]  /*0040*/  S2R R3, SR_CTAID.X ;  /* 0x0000000000037919 */ /* 0x000eec0000002500 */
[----:B------:R-:W4:Y:S08]  /*0050*/  LDC.64 R20, c[0x0][0x218] ;  /* 0x00008600ff147b82 */ /* 0x000f300000000a00 */
[----:B------:R-:W5:Y:S08]  /*0060*/  LDC.64 R22, c[0x0][0x210] ;  /* 0x00008400ff167b82 */ /* 0x000f700000000a00 */
[----:B------:R-:W5:Y:S01]  /*0070*/  LDC.64 R32, c[0x0][0x230] ;  /* 0x00008c00ff207b82 */ /* 0x000f620000000a00 */
[----:B-1----:R-:W-:-:S04]  /*0080*/  SHF.L.U32 R0, R0, 0x2, RZ ;  /* 0x0000000200007819 */ /* 0x002fc800000006ff */
[----:B------:R-:W-:-:S04]  /*0090*/  LOP3.LUT R0, R0, 0x1fc, RZ, 0xc0, !PT ;  /* 0x000001fc00007812 */ /* 0x000fc800078ec0ff */
[----:B---3--:R-:W-:-:S05]  /*00a0*/  LEA R2, R3, R0, 0xa ;  /* 0x0000000003027211 */ /* 0x008fca00078e50ff */
[----:B------:R-:W-:-:S05]  /*00b0*/  IMAD.HI R0, R2, 0x66666667, RZ ;  /* 0x6666666702007827 */ /* 0x000fca00078e02ff */
[----:B------:R-:W-:-:S04]  /*00c0*/  SHF.R.U32.HI R3, RZ, 0x1f, R0 ;  /* 0x0000001fff037819 */ /* 0x000fc80000011600 */
[----:B------:R-:W-:-:S05]  /*00d0*/  LEA.HI.SX32 R3, R0, R3, 0x19 ;  /* 0x0000000300037211 */ /* 0x000fca00078fcaff */
[----:B------:R-:W-:-:S04]  /*00e0*/  IMAD R19, R3, -0x140, R2 ;  /* 0xfffffec003137824 */ /* 0x000fc800078e0202 */
[----:B--2---:R-:W-:-:S06]  /*00f0*/  IMAD.WIDE R12, R19, 0x4, R16 ;  /* 0x00000004130c7825 */ /* 0x004fcc00078e0210 */
[----:B------:R-:W2:Y:S01]  /*0100*/  LDG.E.EL.128 R12, desc[UR4][R12.64] ;  /* 0x000000040c0c7981 */ /* 0x000ea2000c2e1d00 */
[----:B------:R-:W-:Y:S01]  /*0110*/  IADD3 R3, R2, 0x200, RZ ;  /* 0x0000020002037810 */ /* 0x000fe20007ffe0ff */
[----:B----4-:R-:W-:-:S04]  /*0120*/  IMAD.WIDE R8, R19, 0x4, R20 ;  /* 0x0000000413087825 */ /* 0x010fc800078e0214 */
[----:B------:R-:W-:Y:S02]  /*0130*/  IMAD.HI R0, R3, 0x66666667, RZ ;  /* 0x6666666703007827 */ /* 0x000fe400078e02ff */
[----:B------:R-:W3:Y:S02]  /*0140*/  LDG.E.EL.128 R8, desc[UR4][R8.64] ;  /* 0x0000000408087981 */ /* 0x000ee4000c2e1d00 */
[----:B-----5:R-:W-:Y:S01]  /*0150*/  IMAD.WIDE R22, R2, 0x4, R22 ;  /* 0x0000000402167825 */ /* 0x020fe200078e0216 */
[----:B------:R-:W-:-:S04]  /*0160*/  SHF.R.U32.HI R25, RZ, 0x1f, R0 ;  /* 0x0000001fff197819 */ /* 0x000fc80000011600 */
[----:B------:R-:W3:Y:S01]  /*0170*/  LDG.E.128 R4, desc[UR4][R22.64] ;  /* 0x0000000416047981 */ /* 0x000ee2000c1e1d00 */
[----:B------:R-:W-:-:S03]  /*0180*/  LEA.HI.SX32 R0, R0, R25, 0x19 ;  /* 0x0000001900007211 */ /* 0x000fc600078fcaff */
[----:B------:R1:W4:Y:S02]  /*0190*/  LDG.E.128 R28, desc[UR4][R22.64+0x800] ;  /* 0x00080004161c7981 */ /* 0x000324000c1e1d00 */
[----:B------:R-:W-:-:S04]  /*01a0*/  IMAD R3, R0, -0x140, R3 ;  /* 0xfffffec000037824 */ /* 0x000fc800078e0203 */
[----:B------:R-:W-:Y:S01]  /*01b0*/  IMAD.WIDE R24, R3, 0x4, R20 ;  /* 0x0000000403187825 */ /* 0x000fe200078e0214 */
[----:B-1----:R-:W1:Y:S05]  /*01c0*/  LDC.64 R22, c[0x0][0x228] ;  /* 0x00008a00ff167b82 */ /* 0x002e6a0000000a00 */
[----:B------:R-:W4:Y:S01]  /*01d0*/  LDG.E.EL.128 R24, desc[UR4][R24.64] ;  /* 0x0000000418187981 */ /* 0x000f22000c2e1d00 */
[----:B------:R-:W-:Y:S01]  /*01e0*/  HFMA2.MMA R0, -RZ, RZ, 1.625, 0 ;  /* 0x3e800000ff007435 */ /* 0x000fe200000001ff */
[----:B-1----:R-:W-:-:S04]  /*01f0*/  IMAD.WIDE R34, R19, 0x4, R22 ;  /* 0x0000000413227825 */ /* 0x002fc800078e0216 */
[----:B--2---:R-:W-:Y:S01]  /*0200*/  FADD R18, R12, 9.9999997473787516356e-06 ;  /* 0x3727c5ac0c127421 */ /* 0x004fe20000000000 */
[----:B------:R-:W-:-:S05]  /*0210*/  FADD R20, R13, 9.9999997473787516356e-06 ;  /* 0x3727c5ac0d147421 */ /* 0x000fca0000000000 */
[----:B------:R-:W1:Y:S01]  /*0220*/  MUFU.SQRT R18, R18 ;  /* 0x0000001200127308 */ /* 0x000e620000002000 */
[----:B------:R-:W-:-:S07]  /*0230*/  FADD R14, R14, 9.9999997473787516356e-06 ;  /* 0x3727c5ac0e0e7421 */ /* 0x000fce0000000000 */
[----:B------:R-:W2:Y:S01]  /*0240*/  MUFU.SQRT R20, R20 ;  /* 0x0000001400147308 */ /* 0x000ea20000002000 */
[----:B------:R-:W-:-:S07]  /*0250*/  FADD R15, R15, 9.9999997473787516356e-06 ;  /* 0x3727c5ac0f0f7421 */ /* 0x000fce0000000000 */
[----:B------:R-:W5:Y:S01]  /*0260*/  MUFU.SQRT R12, R14 ;  /* 0x0000000e000c7308 */ /* 0x000f620000002000 */
[----:B-1----:R-:W-:-:S07]  /*0270*/  FSETP.GT.AND P6, PT, R18, 8.50705917302346158658e+37, PT ;  /* 0x7e8000001200780b */ /* 0x002fce0003fc4000 */
[----:B------:R-:W1:Y:S01]  /*0280*/  MUFU.SQRT R13, R15 ;  /* 0x0000000f000d7308 */ /* 0x000e620000002000 */
[----:B--2---:R-:W-:Y:S02]  /*0290*/  FSETP.GT.AND P5, PT, R20, 8.50705917302346158658e+37, PT ;  /* 0x7e8000001400780b */ /* 0x004fe40003fa4000 */
[----:B------:R-:W-:Y:S02]  /*02a0*/  FSETP.GEU.AND P4, PT, R18, 1.175494350822287508e-38, PT ;  /* 0x008000001200780b */ /* 0x000fe40003f8e000 */
[----:B------:R-:W-:Y:S02]  /*02b0*/  FSETP.GEU.AND P3, PT, R20, 1.175494350822287508e-38, PT ;  /* 0x008000001400780b */ /* 0x000fe40003f6e000 */
[----:B-----5:R-:W-:Y:S01]  /*02c0*/  FSETP.GT.AND P2, PT, R12, 8.50705917302346158658e+37, PT ;  /* 0x7e8000000c00780b */ /* 0x020fe20003f44000 */
[----:B------:R-:W-:Y:S01]  /*02d0*/  @P6 FMUL R18, R18, 0.25 ;  /* 0x3e80000012126820 */ /* 0x000fe20000400000 */
[----:B---3--:R-:W-:Y:S01]  /*02e0*/  FADD R4, R4, -R8 ;  /* 0x8000000804047221 */ /* 0x008fe20000000000 */
[----:B------:R-:W-:-:S02]  /*02f0*/  FSETP.GEU.AND P0, PT, R12, 1.175494350822287508e-38, PT ;  /* 0x008000000c00780b */ /* 0x000fc40003f0e000 */
[----:B------:R-:W-:Y:S02]  /*0300*/  FSEL R8, R0, 1, P6 ;  /* 0x3f80000000087808 */ /* 0x000fe40003000000 */
[----:B------:R-:W-:Y:S01]  /*0310*/  @P5 FMUL R20, R20, 0.25 ;  /* 0x3e80000014145820 */ /* 0x000fe20000400000 */
[C---:B-1----:R-:W-:Y:S01]  /*0320*/  FSETP.GT.AND P1, PT, R13.reuse, 8.50705917302346158658e+37, PT ;  /* 0x7e8000000d00780b */ /* 0x042fe20003f24000 */
[----:B------:R-:W-:Y:S01]  /*0330*/  @!P4 FMUL R18, R18, 16777216 ;  /* 0x4b8000001212c820 */ /* 0x000fe20000400000 */
[----:B------:R-:W-:Y:S01]  /*0340*/  FSETP.GEU.AND P6, PT, R13, 1.175494350822287508e-38, PT ;  /* 0x008000000d00780b */ /* 0x000fe20003fce000 */
[----:B------:R-:W-:Y:S01]  /*0350*/  @!P3 FMUL R20, R20, 16777216 ;  /* 0x4b8000001414b820 */ /* 0x000fe20000400000 */
[----:B------:R-:W-:Y:S02]  /*0360*/  FADD R5, R5, -R9 ;  /* 0x8000000905057221 */ /* 0x000fe40000000000 */
[----:B------:R-:W1:Y:S01]  /*0370*/  MUFU.RCP R9, R18 ;  /* 0x0000001200097308 */ /* 0x000e620000001000 */
[----:B------:R-:W-:Y:S01]  /*0380*/  @P2 FMUL R12, R12, 0.25 ;  /* 0x3e8000000c0c2820 */ /* 0x000fe20000400000 */
[----:B------:R-:W-:-:S06]  /*0390*/  FADD R7, R7, -R11 ;  /* 0x8000000b07077221 */ /* 0x000fcc0000000000 */
[----:B------:R-:W2:Y:S01]  /*03a0*/  MUFU.RCP R20, R20 ;  /* 0x0000001400147308 */ /* 0x000ea20000001000 */
[----:B------:R-:W-:Y:S01]  /*03b0*/  @P1 FMUL R13, R13, 0.25 ;  /* 0x3e8000000d0d1820 */ /* 0x000fe20000400000 */
[----:B------:R-:W-:Y:S01]  /*03c0*/  @!P0 FMUL R12, R12, 16777216 ;  /* 0x4b8000000c0c8820 */ /* 0x000fe20000400000 */
[----:B------:R-:W-:Y:S01]  /*03d0*/  FSEL R11, R0, 1, P5 ;  /* 0x3f800000000b7808 */ /* 0x000fe20002800000 */
[----:B----4-:R-:W-:Y:S01]  /*03e0*/  FADD R29, R29, -R25 ;  /* 0x800000191d1d7221 */ /* 0x010fe20000000000 */
[----:B------:R-:W-:Y:S01]  /*03f0*/  @!P6 FMUL R13, R13, 16777216 ;  /* 0x4b8000000d0de820 */ /* 0x000fe20000400000 */
[----:B------:R-:W-:Y:S01]  /*0400*/  FADD R24, R28, -R24 ;  /* 0x800000181c187221 */ /* 0x000fe20000000000 */
[----:B------:R-:W-:Y:S01]  /*0410*/  @!P4 FMUL R8, R8, 16777216 ;  /* 0x4b8000000808c820 */ /* 0x000fe20000400000 */
[----:B------:R-:W3:Y:S01]  /*0420*/  MUFU.RCP R25, R12 ;  /* 0x0000000c00197308 */ /* 0x000ee20000001000 */
[----:B------:R-:W-:Y:S02]  /*0430*/  @!P3 FMUL R11, R11, 16777216 ;  /* 0x4b8000000b0bb820 */ /* 0x000fe40000400000 */
[----:B-1----:R-:W-:Y:S01]  /*0440*/  FMUL R9, R9, R8 ;  /* 0x0000000809097220 */ /* 0x002fe20000400000 */
[----:B------:R-:W-:-:S04]  /*0450*/  FSEL R8, R0, 1, P2 ;  /* 0x3f80000000087808 */ /* 0x000fc80001000000 */
[----:B------:R-:W1:Y:S01]  /*0460*/  MUFU.RCP R28, R13 ;  /* 0x0000000d001c7308 */ /* 0x000e620000001000 */
[----:B--2---:R-:W-:Y:S01]  /*0470*/  FMUL R18, R20, R11 ;  /* 0x0000000b14127220 */ /* 0x004fe20000400000 */
[----:B------:R-:W-:Y:S01]  /*0480*/  FSEL R11, R0, 1, P1 ;  /* 0x3f800000000b7808 */ /* 0x000fe20000800000 */
[----:B------:R-:W-:Y:S01]  /*0490*/  @!P0 FMUL R8, R8, 16777216 ;  /* 0x4b80000008088820 */ /* 0x000fe20000400000 */
[----:B------:R-:W-:-:S03]  /*04a0*/  FMUL R21, R9, R4 ;  /* 0x0000000409157220 */ /* 0x000fc60000400000 */
[----:B------:R-:W-:Y:S01]  /*04b0*/  @!P6 FMUL R11, R11, 16777216 ;  /* 0x4b8000000b0be820 */ /* 0x000fe20000400000 */
[----:B---3--:R-:W-:Y:S01]  /*04c0*/  FMUL R25, R25, R8 ;  /* 0x0000000819197220 */ /* 0x008fe20000400000 */
[----:B------:R-:W-:Y:S01]  /*04d0*/  FADD R6, R6, -R10 ;  /* 0x8000000a06067221 */ /* 0x000fe20000000000 */
[----:B0-----:R-:W-:-:S04]  /*04e0*/  IMAD.WIDE R8, R19, 0x4, R32 ;  /* 0x0000000413087825 */ /* 0x001fc800078e0220 */
[----:B------:R-:W-:Y:S01]  /*04f0*/  FMUL R18, R18, R5 ;  /* 0x0000000512127220 */ /* 0x000fe20000400000 */
[----:B-1----:R-:W-:Y:S01]  /*0500*/  FMUL R28, R28, R11 ;  /* 0x0000000b1c1c7220 */ /* 0x002fe20000400000 */
[----:B------:R-:W-:Y:S01]  /*0510*/  FMUL R25, R25, R6 ;  /* 0x0000000619197220 */ /* 0x000fe20000400000 */
[----:B------:R-:W2:Y:S02]  /*0520*/  LDG.E.EL.128 R8, desc[UR4][R8.64] ;  /* 0x0000000408087981 */ /* 0x000ea4000c2e1d00 */
[----:B------:R-:W-:Y:S02]  /*0530*/  FMUL R28, R28, R7 ;  /* 0x000000071c1c7220 */ /* 0x000fe40000400000 */
[----:B------:R-:W2:Y:S01]  /*0540*/  LDG.E.EL.128 R4, desc[UR4][R34.64] ;  /* 0x0000000422047981 */ /* 0x000ea2000c2e1d00 */
[----:B------:R-:W-:-:S06]  /*0550*/  IMAD.WIDE R12, R3, 0x4, R16 ;  /* 0x00000004030c7825 */ /* 0x000fcc00078e0210 */
[----:B------:R-:W3:Y:S01]  /*0560*/  LDG.E.EL.128 R12, desc[UR4][R12.64] ;  /* 0x000000040c0c7981 */ /* 0x000ee2000c2e1d00 */
[----:B------:R-:W-:-:S04]  /*0570*/  IMAD.WIDE R16, R3, 0x4, R22 ;  /* 0x0000000403107825 */ /* 0x000fc800078e0216 */
[----:B------:R-:W-:-:S04]  /*0580*/  IMAD.WIDE R22, R3, 0x4, R32 ;  /* 0x0000000403167825 */ /* 0x000fc800078e0220 */
[----:B--2---:R-:W-:Y:S01]  /*0590*/  FFMA R4, R4, R21, R8 ;  /* 0x0000001504047223 */ /* 0x004fe20000000008 */
[----:B------:R-:W-:Y:S01]  /*05a0*/  FFMA R5, R5, R18, R9 ;  /* 0x0000001205057223 */ /* 0x000fe20000000009 */
[----:B------:R-:W2:Y:S04]  /*05b0*/  LDG.E.EL.128 R20, desc[UR4][R22.64] ;  /* 0x0000000416147981 */ /* 0x000ea8000c2e1d00 */
[----:B------:R-:W2:Y:S01]  /*05c0*/  LDG.E.EL.128 R16, desc[UR4][R16.64] ;  /* 0x0000000410107981 */ /* 0x000ea2000c2e1d00 */
[----:B---3--:R-:W-:-:S06]  /*05d0*/  FADD R3, R12, 9.9999997473787516356e-06 ;  /* 0x3727c5ac0c037421 */ /* 0x008fcc0000000000 */
[----:B------:R-:W0:Y:S01]  /*05e0*/  MUFU.SQRT R3, R3 ;  /* 0x0000000300037308 */ /* 0x000e220000002000 */
[----:B------:R-:W-:Y:S01]  /*05f0*/  FADD R13, R13, 9.9999997473787516356e-06 ;  /* 0x3727c5ac0d0d7421 */ /* 0x000fe20000000000 */
[----:B------:R-:W-:Y:S01]  /*0600*/  FADD R14, R14, 9.9999997473787516356e-06 ;  /* 0x3727c5ac0e0e7421 */ /* 0x000fe20000000000 */
[----:B------:R-:W-:Y:S01]  /*0610*/  FADD R15, R15, 9.9999997473787516356e-06 ;  /* 0x3727c5ac0f0f7421 */ /* 0x000fe20000000000 */
[----:B------:R-:W-:Y:S01]  /*0620*/  FFMA R6, R6, R25, R10 ;  /* 0x0000001906067223 */ /* 0x000fe2000000000a */
[----:B------:R-:W-:-:S03]  /*0630*/  FFMA R7, R7, R28, R11 ;  /* 0x0000001c07077223 */ /* 0x000fc6000000000b */
[----:B------:R-:W1:Y:S08]  /*0640*/  MUFU.SQRT R11, R13 ;  /* 0x0000000d000b7308 */ /* 0x000e700000002000 */
[----:B------:R-:W3:Y:S01]  /*0650*/  MUFU.SQRT R12, R14 ;  /* 0x0000000e000c7308 */ /* 0x000ee20000002000 */
[----:B0-----:R-:W-:-:S07]  /*0660*/  FSETP.GT.AND P6, PT, R3, 8.50705917302346158658e+37, PT ;  /* 0x7e8000000300780b */ /* 0x001fce0003fc4000 */
[----:B------:R-:W0:Y:S01]  /*0670*/  MUFU.SQRT R10, R15 ;  /* 0x0000000f000a7308 */ /* 0x000e220000002000 */
[----:B------:R-:W-:Y:S02]  /*0680*/  FSETP.GEU.AND P5, PT, R3, 1.175494350822287508e-38, PT ;  /* 0x008000000300780b */ /* 0x000fe40003fae000 */
[----:B-1----:R-:W-:Y:S02]  /*0690*/  FSETP.GT.AND P4, PT, R11, 8.50705917302346158658e+37, PT ;  /* 0x7e8000000b00780b */ /* 0x002fe40003f84000 */
[----:B---3--:R-:W-:Y:S01]  /*06a0*/  FSETP.GT.AND P2, PT, R12, 8.50705917302346158658e+37, PT ;  /* 0x7e8000000c00780b */ /* 0x008fe20003f44000 */
[----:B------:R-:W-:Y:S01]  /*06b0*/  @P6 FMUL R3, R3, 0.25 ;  /* 0x3e80000003036820 */ /* 0x000fe20000400000 */
[----:B------:R-:W-:Y:S02]  /*06c0*/  FSEL R8, R0, 1, P6 ;  /* 0x3f80000000087808 */ /* 0x000fe40003000000 */
[----:B------:R-:W-:Y:S02]  /*06d0*/  FSETP.GEU.AND P3, PT, R11, 1.175494350822287508e-38, PT ;  /* 0x008000000b00780b */ /* 0x000fe40003f6e000 */
[----:B0-----:R-:W-:-:S02]  /*06e0*/  FSETP.GT.AND P1, PT, R10, 8.50705917302346158658e+37, PT ;  /* 0x7e8000000a00780b */ /* 0x001fc40003f24000 */
[----:B------:R-:W-:Y:S02]  /*06f0*/  FSETP.GEU.AND P0, PT, R12, 1.175494350822287508e-38, PT ;  /* 0x008000000c00780b */ /* 0x000fe40003f0e000 */
[----:B------:R-:W-:Y:S01]  /*0700*/  FSETP.GEU.AND P6, PT, R10, 1.175494350822287508e-38, PT ;  /* 0x008000000a00780b */ /* 0x000fe20003fce000 */
[----:B------:R-:W-:Y:S01]  /*0710*/  @!P5 FMUL R3, R3, 16777216 ;  /* 0x4b8000000303d820 */ /* 0x000fe20000400000 */
[----:B------:R-:W-:Y:S01]  /*0720*/  @P4 FMUL R11, R11, 0.25 ;  /* 0x3e8000000b0b4820 */ /* 0x000fe20000400000 */
[----:B------:R-:W-:-:S04]  /*0730*/  @P2 FMUL R12, R12, 0.25 ;  /* 0x3e8000000c0c2820 */ /* 0x000fc80000400000 */
[----:B------:R-:W0:Y:S02]  /*0740*/  MUFU.RCP R3, R3 ;  /* 0x0000000300037308 */ /* 0x000e240000001000 */
[----:B------:R-:W-:Y:S01]  /*0750*/  @P1 FMUL R10, R10, 0.25 ;  /* 0x3e8000000a0a1820 */ /* 0x000fe20000400000 */
[----:B------:R-:W-:Y:S01]  /*0760*/  @!P3 FMUL R11, R11, 16777216 ;  /* 0x4b8000000b0bb820 */ /* 0x000fe20000400000 */
[----:B------:R-:W-:Y:S02]  /*0770*/  @!P0 FMUL R12, R12, 16777216 ;  /* 0x4b8000000c0c8820 */ /* 0x000fe40000400000 */
[----:B------:R-:W-:Y:S01]  /*0780*/  @!P6 FMUL R10, R10, 16777216 ;  /* 0x4b8000000a0ae820 */ /* 0x000fe20000400000 */
[----:B------:R-:W-:Y:S02]  /*0790*/  @!P5 FMUL R8, R8, 16777216 ;  /* 0x4b8000000808d820 */ /* 0x000fe40000400000 */
[----:B------:R-:W1:Y:S01]  /*07a0*/  MUFU.RCP R11, R11 ;  /* 0x0000000b000b7308 */ /* 0x000e620000001000 */
[----:B------:R-:W-:-:S07]  /*07b0*/  FSEL R14, R0, 1, P4 ;  /* 0x3f800000000e7808 */ /* 0x000fce0002000000 */
[----:B------:R-:W3:Y:S01]  /*07c0*/  MUFU.RCP R12, R12 ;  /* 0x0000000c000c7308 */ /* 0x000ee20000001000 */
[----:B------:R-:W-:-:S07]  /*07d0*/  FSEL R13, R0, 1, P2 ;  /* 0x3f800000000d7808 */ /* 0x000fce0001000000 */
[----:B------:R-:W4:Y:S01]  /*07e0*/  MUFU.RCP R10, R10 ;  /* 0x0000000a000a7308 */ /* 0x000f220000001000 */
[----:B------:R-:W-:Y:S01]  /*07f0*/  FSEL R15, R0, 1, P1 ;  /* 0x3f800000000f7808 */ /* 0x000fe20000800000 */
[----:B0-----:R-:W-:Y:S02]  /*0800*/  FMUL R3, R3, R8 ;  /* 0x0000000803037220 */ /* 0x001fe40000400000 */
[----:B------:R-:W0:Y:S01]  /*0810*/  LDC.64 R8, c[0x0][0x238] ;  /* 0x00008e00ff087b82 */ /* 0x000e220000000a00 */
[----:B------:R-:W-:Y:S01]  /*0820*/  @!P3 FMUL R14, R14, 16777216 ;  /* 0x4b8000000e0eb820 */ /* 0x000fe20000400000 */
[----:B------:R-:W-:Y:S01]  /*0830*/  @!P0 FMUL R13, R13, 16777216 ;  /* 0x4b8000000d0d8820 */ /* 0x000fe20000400000 */
[----:B------:R-:W-:Y:S01]  /*0840*/  @!P6 FMUL R15, R15, 16777216 ;  /* 0x4b8000000f0fe820 */ /* 0x000fe20000400000 */
[----:B------:R-:W-:Y:S01]  /*0850*/  FADD R26, R30, -R26 ;  /* 0x8000001a1e1a7221 */ /* 0x000fe20000000000 */
[----:B------:R-:W-:Y:S01]  /*0860*/  FADD R27, R31, -R27 ;  /* 0x8000001b1f1b7221 */ /* 0x000fe20000000000 */
[----:B-1----:R-:W-:Y:S01]  /*0870*/  FMUL R14, R11, R14 ;  /* 0x0000000e0b0e7220 */ /* 0x002fe20000400000 */
[----:B---3--:R-:W-:Y:S01]  /*0880*/  FMUL R13, R12, R13 ;  /* 0x0000000d0c0d7220 */ /* 0x008fe20000400000 */
[----:B----4-:R-:W-:Y:S01]  /*0890*/  FMUL R0, R10, R15 ;  /* 0x0000000f0a007220 */ /* 0x010fe20000400000 */
[----:B------:R-:W-:Y:S01]  /*08a0*/  FMUL R3, R3, R24 ;  /* 0x0000001803037220 */ /* 0x000fe20000400000 */
[----:B------:R-:W-:Y:S01]  /*08b0*/  FMUL R14, R14, R29 ;  /* 0x0000001d0e0e7220 */ /* 0x000fe20000400000 */
[----:B------:R-:W-:Y:S01]  /*08c0*/  FMUL R13, R13, R26 ;  /* 0x0000001a0d0d7220 */ /* 0x000fe20000400000 */
[----:B------:R-:W-:Y:S01]  /*08d0*/  FMUL R0, R0, R27 ;  /* 0x0000001b00007220 */ /* 0x000fe20000400000 */
[----:B------:R-:W-:-:S02]  /*08e0*/  FSETP.GEU.AND P6, PT, R7, RZ, PT ;  /* 0x000000ff0700720b */ /* 0x000fc40003fce000 */
[----:B------:R-:W-:Y:S02]  /*08f0*/  FSETP.GEU.AND P0, PT, R6, RZ, PT ;  /* 0x000000ff0600720b */ /* 0x000fe40003f0e000 */
[----:B------:R-:W-:Y:S02]  /*0900*/  SEL R7, R7, RZ, P6 ;  /* 0x000000ff07077207 */ /* 0x000fe40003000000 */
[C---:B------:R-:W-:Y:S02]  /*0910*/  FSETP.GEU.AND P1, PT, R5.reuse, RZ, PT ;  /* 0x000000ff0500720b */ /* 0x040fe40003f2e000 */
[----:B------:R-:W-:Y:S01]  /*0920*/  FSETP.GEU.AND P2, PT, R4, RZ, PT ;  /* 0x000000ff0400720b */ /* 0x000fe20003f4e000 */
[----:B0-----:R-:W-:Y:S01]  /*0930*/  IMAD.WIDE R8, R2, 0x4, R8 ;  /* 0x0000000402087825 */ /* 0x001fe200078e0208 */
[----:B------:R-:W-:Y:S02]  /*0940*/  SEL R6, R6, RZ, P0 ;  /* 0x000000ff06067207 */ /* 0x000fe40000000000 */
[----:B------:R-:W-:-:S02]  /*0950*/  SEL R5, R5, RZ, P1 ;  /* 0x000000ff05057207 */ /* 0x000fc40000800000 */
[----:B------:R-:W-:-:S05]  /*0960*/  SEL R4, R4, RZ, P2 ;  /* 0x000000ff04047207 */ /* 0x000fca0001000000 */
[----:B------:R-:W-:Y:S01]  /*0970*/  STG.E.128 desc[UR4][R8.64], R4 ;  /* 0x0000000408007986 */ /* 0x000fe2000c101d04 */
[----:B--2---:R-:W-:Y:S01]  /*0980*/  FFMA R3, R16, R3, R20 ;  /* 0x0000000310037223 */ /* 0x004fe20000000014 */
[----:B------:R-:W-:Y:S01]  /*0990*/  FFMA R14, R17, R14, R21 ;  /* 0x0000000e110e7223 */ /* 0x000fe20000000015 */
[----:B------:R-:W-:Y:S01]  /*09a0*/  FFMA R13, R18, R13, R22 ;  /* 0x0000000d120d7223 */ /* 0x000fe20000000016 */
[----:B------:R-:W-:Y:S02]  /*09b0*/  FFMA R0, R19, R0, R23 ;  /* 0x0000000013007223 */ /* 0x000fe40000000017 */
[----:B------:R-:W-:Y:S02]  /*09c0*/  FSETP.GEU.AND P5, PT, R3, RZ, PT ;  /* 0x000000ff0300720b */ /* 0x000fe40003fae000 */
[----:B------:R-:W-:Y:S02]  /*09d0*/  FSETP.GEU.AND P3, PT, R13, RZ, PT ;  /* 0x000000ff0d00720b */ /* 0x000fe40003f6e000 */
[----:B------:R-:W-:-:S02]  /*09e0*/  FSETP.GEU.AND P4, PT, R14, RZ, PT ;  /* 0x000000ff0e00720b */ /* 0x000fc40003f8e000 */
[----:B------:R-:W-:Y:S02]  /*09f0*/  FSETP.GEU.AND P6, PT, R0, RZ, PT ;  /* 0x000000ff0000720b */ /* 0x000fe40003fce000 */
[----:B------:R-:W-:Y:S02]  /*0a00*/  SEL R18, R13, RZ, P3 ;  /* 0x000000ff0d127207 */ /* 0x000fe40001800000 */
[----:B------:R-:W-:Y:S02]  /*0a10*/  SEL R17, R14, RZ, P4 ;  /* 0x000000ff0e117207 */ /* 0x000fe40002000000 */
[----:B------:R-:W-:Y:S02]  /*0a20*/  SEL R16, R3, RZ, P5 ;  /* 0x000000ff03107207 */ /* 0x000fe40002800000 */
[----:B------:R-:W-:-:S05]  /*0a30*/  SEL R19, R0, RZ, P6 ;  /* 0x000000ff00137207 */ /* 0x000fca0003000000 */
[----:B------:R-:W-:Y:S01]  /*0a40*/  STG.E.128 desc[UR4][R8.64+0x800], R16 ;  /* 0x0008001008007986 */ /* 0x000fe2000c101d04 */
[----:B------:R-:W-:Y:S05]  /*0a50*/  EXIT ;  /* 0x000000000000794d */ /* 0x000fea0003800000 */
.L_x_0:
[----:B------:R-:W-:-:S00]  /*0a60*/  BRA `(.L_x_0) ;  /* 0xfffffffc00fc7947 */ /* 0x000fc0000383ffff */
[----:B------:R-:W-:-:S00]  /*0a70*/  NOP ;  /* 0x0000000000007918 */ /* 0x000fc00000000000 */
        /* <DEDUP_REMOVED lines=8> */
.L_x_1:


//--------------------- .nv.global.init           --------------------------
	.section	.nv.global.init,"aw",@progbits
.nv.global.init:
	.type		_$_str,@object
	.size		_$_str,(_$_str_$_2 - _$_str)
_$_str:
        /*0000*/ 	.byte	0x5f, 0x5f, 0x43, 0x55, 0x44, 0x41, 0x5f, 0x46, 0x54, 0x5a, 0x00
	.type		_$_str_$_2,@object
	.size		_$_str_$_2,(.L_1 - _$_str_$_2)
_$_str_$_2:
        /*000b*/ 	.byte	0x5f, 0x5f, 0x43, 0x55, 0x44, 0x41, 0x5f, 0x50, 0x52, 0x45, 0x43, 0x5f, 0x53, 0x51, 0x52, 0x54
        /*001b*/ 	.byte	0x00
.L_1:


//--------------------- .nv.constant0.triton_poi_fused__native_batch_norm_legit_no_training_relu_14 --------------------------
	.section	.nv.constant0.triton_poi_fused__native_batch_norm_legit_no_training_relu_14,"a",@progbits
	.sectionflags	@""
	.align	4
.nv.constant0.triton_poi_fused__native_batch_norm_legit_no_training_relu_14:
	.zero		580
